//
// Generated by NVIDIA NVVM Compiler
//
// Compiler Build ID: CL-36424714
// Cuda compilation tools, release 13.0, V13.0.88
// Based on NVVM 20.0.0
//

.version 9.0
.target sm_100
.address_size 64

	// .globl	_ZN3cub18CUB_300001_SM_10006detail11EmptyKernelIvEEvv
.global .align 1 .b8 _ZN41_INTERNAL_65d7c2f1_4_k_cu_a8ee6567_1838614cuda3std3__45__cpo5beginE[1];
.global .align 1 .b8 _ZN41_INTERNAL_65d7c2f1_4_k_cu_a8ee6567_1838614cuda3std3__45__cpo3endE[1];
.global .align 1 .b8 _ZN41_INTERNAL_65d7c2f1_4_k_cu_a8ee6567_1838614cuda3std3__45__cpo6cbeginE[1];
.global .align 1 .b8 _ZN41_INTERNAL_65d7c2f1_4_k_cu_a8ee6567_1838614cuda3std3__45__cpo4cendE[1];
.global .align 1 .b8 _ZN41_INTERNAL_65d7c2f1_4_k_cu_a8ee6567_1838614cuda3std3__45__cpo6rbeginE[1];
.global .align 1 .b8 _ZN41_INTERNAL_65d7c2f1_4_k_cu_a8ee6567_1838614cuda3std3__45__cpo4rendE[1];
.global .align 1 .b8 _ZN41_INTERNAL_65d7c2f1_4_k_cu_a8ee6567_1838614cuda3std3__45__cpo7crbeginE[1];
.global .align 1 .b8 _ZN41_INTERNAL_65d7c2f1_4_k_cu_a8ee6567_1838614cuda3std3__45__cpo5crendE[1];
.global .align 1 .b8 _ZN41_INTERNAL_65d7c2f1_4_k_cu_a8ee6567_1838614cuda3std3__443_GLOBAL__N__65d7c2f1_4_k_cu_a8ee6567_1838616ignoreE[1];
.global .align 1 .b8 _ZN41_INTERNAL_65d7c2f1_4_k_cu_a8ee6567_1838614cuda3std3__419piecewise_constructE[1];
.global .align 1 .b8 _ZN41_INTERNAL_65d7c2f1_4_k_cu_a8ee6567_1838614cuda3std3__48in_placeE[1];
.global .align 1 .b8 _ZN41_INTERNAL_65d7c2f1_4_k_cu_a8ee6567_1838614cuda3std3__420unreachable_sentinelE[1];
.global .align 1 .b8 _ZN41_INTERNAL_65d7c2f1_4_k_cu_a8ee6567_1838614cuda3std3__47nulloptE[1];
.global .align 1 .b8 _ZN41_INTERNAL_65d7c2f1_4_k_cu_a8ee6567_1838614cuda3std3__48unexpectE[1];
.global .align 1 .b8 _ZN41_INTERNAL_65d7c2f1_4_k_cu_a8ee6567_1838614cuda3std6ranges3__45__cpo4swapE[1];
.global .align 1 .b8 _ZN41_INTERNAL_65d7c2f1_4_k_cu_a8ee6567_1838614cuda3std6ranges3__45__cpo9iter_moveE[1];
.global .align 1 .b8 _ZN41_INTERNAL_65d7c2f1_4_k_cu_a8ee6567_1838614cuda3std6ranges3__45__cpo5beginE[1];
.global .align 1 .b8 _ZN41_INTERNAL_65d7c2f1_4_k_cu_a8ee6567_1838614cuda3std6ranges3__45__cpo3endE[1];
.global .align 1 .b8 _ZN41_INTERNAL_65d7c2f1_4_k_cu_a8ee6567_1838614cuda3std6ranges3__45__cpo6cbeginE[1];
.global .align 1 .b8 _ZN41_INTERNAL_65d7c2f1_4_k_cu_a8ee6567_1838614cuda3std6ranges3__45__cpo4cendE[1];
.global .align 1 .b8 _ZN41_INTERNAL_65d7c2f1_4_k_cu_a8ee6567_1838614cuda3std6ranges3__45__cpo7advanceE[1];
.global .align 1 .b8 _ZN41_INTERNAL_65d7c2f1_4_k_cu_a8ee6567_1838614cuda3std6ranges3__45__cpo9iter_swapE[1];
.global .align 1 .b8 _ZN41_INTERNAL_65d7c2f1_4_k_cu_a8ee6567_1838614cuda3std6ranges3__45__cpo4nextE[1];
.global .align 1 .b8 _ZN41_INTERNAL_65d7c2f1_4_k_cu_a8ee6567_1838614cuda3std6ranges3__45__cpo4prevE[1];
.global .align 1 .b8 _ZN41_INTERNAL_65d7c2f1_4_k_cu_a8ee6567_1838614cuda3std6ranges3__45__cpo4dataE[1];
.global .align 1 .b8 _ZN41_INTERNAL_65d7c2f1_4_k_cu_a8ee6567_1838614cuda3std6ranges3__45__cpo5cdataE[1];
.global .align 1 .b8 _ZN41_INTERNAL_65d7c2f1_4_k_cu_a8ee6567_1838614cuda3std6ranges3__45__cpo4sizeE[1];
.global .align 1 .b8 _ZN41_INTERNAL_65d7c2f1_4_k_cu_a8ee6567_1838614cuda3std6ranges3__45__cpo5ssizeE[1];
.global .align 1 .b8 _ZN41_INTERNAL_65d7c2f1_4_k_cu_a8ee6567_1838614cuda3std6ranges3__45__cpo8distanceE[1];
.global .align 1 .b8 _ZN41_INTERNAL_65d7c2f1_4_k_cu_a8ee6567_1838616thrust24THRUST_300001_SM_1000_NS8cuda_cub3parE[1];
.global .align 1 .b8 _ZN41_INTERNAL_65d7c2f1_4_k_cu_a8ee6567_1838616thrust24THRUST_300001_SM_1000_NS8cuda_cub10par_nosyncE[1];
.global .align 1 .b8 _ZN41_INTERNAL_65d7c2f1_4_k_cu_a8ee6567_1838616thrust24THRUST_300001_SM_1000_NS6system6detail10sequential3seqE[1];
.global .align 1 .b8 _ZN41_INTERNAL_65d7c2f1_4_k_cu_a8ee6567_1838616thrust24THRUST_300001_SM_1000_NS12placeholders2_1E[1];
.global .align 1 .b8 _ZN41_INTERNAL_65d7c2f1_4_k_cu_a8ee6567_1838616thrust24THRUST_300001_SM_1000_NS12placeholders2_2E[1];
.global .align 1 .b8 _ZN41_INTERNAL_65d7c2f1_4_k_cu_a8ee6567_1838616thrust24THRUST_300001_SM_1000_NS12placeholders2_3E[1];
.global .align 1 .b8 _ZN41_INTERNAL_65d7c2f1_4_k_cu_a8ee6567_1838616thrust24THRUST_300001_SM_1000_NS12placeholders2_4E[1];
.global .align 1 .b8 _ZN41_INTERNAL_65d7c2f1_4_k_cu_a8ee6567_1838616thrust24THRUST_300001_SM_1000_NS12placeholders2_5E[1];
.global .align 1 .b8 _ZN41_INTERNAL_65d7c2f1_4_k_cu_a8ee6567_1838616thrust24THRUST_300001_SM_1000_NS12placeholders2_6E[1];
.global .align 1 .b8 _ZN41_INTERNAL_65d7c2f1_4_k_cu_a8ee6567_1838616thrust24THRUST_300001_SM_1000_NS12placeholders2_7E[1];
.global .align 1 .b8 _ZN41_INTERNAL_65d7c2f1_4_k_cu_a8ee6567_1838616thrust24THRUST_300001_SM_1000_NS12placeholders2_8E[1];
.global .align 1 .b8 _ZN41_INTERNAL_65d7c2f1_4_k_cu_a8ee6567_1838616thrust24THRUST_300001_SM_1000_NS12placeholders2_9E[1];
.global .align 1 .b8 _ZN41_INTERNAL_65d7c2f1_4_k_cu_a8ee6567_1838616thrust24THRUST_300001_SM_1000_NS12placeholders3_10E[1];
.global .align 1 .b8 _ZN41_INTERNAL_65d7c2f1_4_k_cu_a8ee6567_1838616thrust24THRUST_300001_SM_1000_NS3seqE[1];

.visible .entry _ZN3cub18CUB_300001_SM_10006detail11EmptyKernelIvEEvv()
{


	ret;

}


// ===== COMPILED SASS (sm_100) =====

	.target	sm_100

	.elftype	@"ET_EXEC"


//--------------------- .note.nv.tkinfo           --------------------------
	.section	.note.nv.tkinfo,"",@"SHT_NOTE"
	.sectionflags	@"SHF_NOTE_NV_TKINFO"
	.tkinfo
        /*0018*/ 	.word	0x00000002
        /*0030*/ 	.string	""
        /*0030*/ 	.string	"ptxas"
        /*0030*/ 	.string	"Cuda compilation tools, release 13.0, V13.0.88"
        /*0030*/ 	.string	"Build cuda_13.0.r13.0/compiler.36424714_0"
        /*0030*/ 	.string	"-arch sm_100 -m 64 "



//--------------------- .note.nv.cuinfo           --------------------------
	.section	.note.nv.cuinfo,"",@"SHT_NOTE"
	.sectionflags	@"SHF_NOTE_NV_CUINFO"
        /*0018*/ 	.short	0x0002
        /*001a*/ 	.short	0x0064
        /*001c*/ 	.short	0x0082
	.zero		2


//--------------------- .nv.info                  --------------------------
	.section	.nv.info,"",@"SHT_CUDA_INFO"
	.align	4


	//----- nvinfo : EIATTR_REGCOUNT
	.align		4
        /*0000*/ 	.byte	0x04, 0x2f
        /*0002*/ 	.short	(.L_44 - .L_43)
	.align		4
.L_43:
        /*0004*/ 	.word	index@(_ZN3cub18CUB_300001_SM_10006detail11EmptyKernelIvEEvv)
        /*0008*/ 	.word	0x00000004


	//----- nvinfo : EIATTR_FRAME_SIZE
	.align		4
.L_44:
        /*000c*/ 	.byte	0x04, 0x11
        /*000e*/ 	.short	(.L_46 - .L_45)
	.align		4
.L_45:
        /*0010*/ 	.word	index@(_ZN3cub18CUB_300001_SM_10006detail11EmptyKernelIvEEvv)
        /*0014*/ 	.word	0x00000000


	//----- nvinfo : EIATTR_MIN_STACK_SIZE
	.align		4
.L_46:
        /*0018*/ 	.byte	0x04, 0x12
        /*001a*/ 	.short	(.L_48 - .L_47)
	.align		4
.L_47:
        /*001c*/ 	.word	index@(_ZN3cub18CUB_300001_SM_10006detail11EmptyKernelIvEEvv)
        /*0020*/ 	.word	0x00000000
.L_48:


//--------------------- .nv.compat                --------------------------
	.section	.nv.compat,"",@"SHT_CUDA_COMPAT_INFO"
	.align	4
        /*0000*/ 	.byte	0x02, 0x09, 0x00, 0x00, 0x02, 0x02, 0x01, 0x00, 0x02, 0x05, 0x05, 0x00, 0x03, 0x07, 0x01, 0x01
        /*0010*/ 	.byte	0x02, 0x03, 0x00, 0x00, 0x02, 0x06, 0x01, 0x00, 0x04, 0x0b, 0x08, 0x00, 0x09, 0x00, 0x00, 0x00
        /*0020*/ 	.byte	0x00, 0x00, 0x00, 0x00


//--------------------- .nv.info._ZN3cub18CUB_300001_SM_10006detail11EmptyKernelIvEEvv --------------------------
	.section	.nv.info._ZN3cub18CUB_300001_SM_10006detail11EmptyKernelIvEEvv,"",@"SHT_CUDA_INFO"
	.sectionflags	@""
	.align	4


	//----- nvinfo : EIATTR_CUDA_API_VERSION
	.align		4
        /*0000*/ 	.byte	0x04, 0x37
        /*0002*/ 	.short	(.L_50 - .L_49)
.L_49:
        /*0004*/ 	.word	0x00000082


	//----- nvinfo : EIATTR_SPARSE_MMA_MASK
	.align		4
.L_50:
        /*0008*/ 	.byte	0x03, 0x50
        /*000a*/ 	.short	0x0000


	//----- nvinfo : EIATTR_MAXREG_COUNT
	.align		4
        /*000c*/ 	.byte	0x03, 0x1b
        /*000e*/ 	.short	0x00ff


	//----- nvinfo : EIATTR_MERCURY_ISA_VERSION
	.align		4
        /*0010*/ 	.byte	0x03, 0x5f
        /*0012*/ 	.short	0x0101


	//----- nvinfo : EIATTR_VRC_CTA_INIT_COUNT
	.align		4
        /*0014*/ 	.byte	0x02, 0x4a
	.zero		1
	.zero		1


	//----- nvinfo : EIATTR_EXIT_INSTR_OFFSETS
	.align		4
        /*0018*/ 	.byte	0x04, 0x1c
        /*001a*/ 	.short	(.L_52 - .L_51)


	//   ....[0]....
.L_51:
        /*001c*/ 	.word	0x00000010


	//----- nvinfo : EIATTR_SW_WAR
	.align		4
.L_52:
        /*0020*/ 	.byte	0x04, 0x36
        /*0022*/ 	.short	(.L_54 - .L_53)
.L_53:
        /*0024*/ 	.word	0x00000008
.L_54:


//--------------------- .nv.callgraph             --------------------------
	.section	.nv.callgraph,"",@"SHT_CUDA_CALLGRAPH"
	.align	4
	.sectionentsize	8
	.align		4
        /*0000*/ 	.word	0x00000000
	.align		4
        /*0004*/ 	.word	0xffffffff
	.align		4
        /*0008*/ 	.word	0x00000000
	.align		4
        /*000c*/ 	.word	0xfffffffe
	.align		4
        /*0010*/ 	.word	0x00000000
	.align		4
        /*0014*/ 	.word	0xfffffffd
	.align		4
        /*0018*/ 	.word	0x00000000
	.align		4
        /*001c*/ 	.word	0xfffffffc


//--------------------- .nv.constant4             --------------------------
	.section	.nv.constant4,"a",@progbits
	.align	8
	.align		8
.nv.constant4:
        /*0000*/ 	.dword	_ZN41_INTERNAL_65d7c2f1_4_k_cu_a8ee6567_1841734cuda3std3__45__cpo5beginE
	.align		8
        /*0008*/ 	.dword	_ZN41_INTERNAL_65d7c2f1_4_k_cu_a8ee6567_1841734cuda3std3__45__cpo3endE
	.align		8
        /*0010*/ 	.dword	_ZN41_INTERNAL_65d7c2f1_4_k_cu_a8ee6567_1841734cuda3std3__45__cpo6cbeginE
	.align		8
        /*0018*/ 	.dword	_ZN41_INTERNAL_65d7c2f1_4_k_cu_a8ee6567_1841734cuda3std3__45__cpo4cendE
	.align		8
        /*0020*/ 	.dword	_ZN41_INTERNAL_65d7c2f1_4_k_cu_a8ee6567_1841734cuda3std3__45__cpo6rbeginE
	.align		8
        /*0028*/ 	.dword	_ZN41_INTERNAL_65d7c2f1_4_k_cu_a8ee6567_1841734cuda3std3__45__cpo4rendE
	.align		8
        /*0030*/ 	.dword	_ZN41_INTERNAL_65d7c2f1_4_k_cu_a8ee6567_1841734cuda3std3__45__cpo7crbeginE
	.align		8
        /*0038*/ 	.dword	_ZN41_INTERNAL_65d7c2f1_4_k_cu_a8ee6567_1841734cuda3std3__45__cpo5crendE
	.align		8
        /*0040*/ 	.dword	_ZN41_INTERNAL_65d7c2f1_4_k_cu_a8ee6567_1841734cuda3std3__443_GLOBAL__N__65d7c2f1_4_k_cu_a8ee6567_1841736ignoreE
	.align		8
        /*0048*/ 	.dword	_ZN41_INTERNAL_65d7c2f1_4_k_cu_a8ee6567_1841734cuda3std3__419piecewise_constructE
	.align		8
        /*0050*/ 	.dword	_ZN41_INTERNAL_65d7c2f1_4_k_cu_a8ee6567_1841734cuda3std3__48in_placeE
	.align		8
        /*0058*/ 	.dword	_ZN41_INTERNAL_65d7c2f1_4_k_cu_a8ee6567_1841734cuda3std3__420unreachable_sentinelE
	.align		8
        /*0060*/ 	.dword	_ZN41_INTERNAL_65d7c2f1_4_k_cu_a8ee6567_1841734cuda3std3__47nulloptE
	.align		8
        /*0068*/ 	.dword	_ZN41_INTERNAL_65d7c2f1_4_k_cu_a8ee6567_1841734cuda3std3__48unexpectE
	.align		8
        /*0070*/ 	.dword	_ZN41_INTERNAL_65d7c2f1_4_k_cu_a8ee6567_1841734cuda3std6ranges3__45__cpo4swapE
	.align		8
        /*0078*/ 	.dword	_ZN41_INTERNAL_65d7c2f1_4_k_cu_a8ee6567_1841734cuda3std6ranges3__45__cpo9iter_moveE
	.align		8
        /*0080*/ 	.dword	_ZN41_INTERNAL_65d7c2f1_4_k_cu_a8ee6567_1841734cuda3std6ranges3__45__cpo5beginE
	.align		8
        /*0088*/ 	.dword	_ZN41_INTERNAL_65d7c2f1_4_k_cu_a8ee6567_1841734cuda3std6ranges3__45__cpo3endE
	.align		8
        /*0090*/ 	.dword	_ZN41_INTERNAL_65d7c2f1_4_k_cu_a8ee6567_1841734cuda3std6ranges3__45__cpo6cbeginE
	.align		8
        /*0098*/ 	.dword	_ZN41_INTERNAL_65d7c2f1_4_k_cu_a8ee6567_1841734cuda3std6ranges3__45__cpo4cendE
	.align		8
        /*00a0*/ 	.dword	_ZN41_INTERNAL_65d7c2f1_4_k_cu_a8ee6567_1841734cuda3std6ranges3__45__cpo7advanceE
	.align		8
        /*00a8*/ 	.dword	_ZN41_INTERNAL_65d7c2f1_4_k_cu_a8ee6567_1841734cuda3std6ranges3__45__cpo9iter_swapE
	.align		8
        /*00b0*/ 	.dword	_ZN41_INTERNAL_65d7c2f1_4_k_cu_a8ee6567_1841734cuda3std6ranges3__45__cpo4nextE
	.align		8
        /*00b8*/ 	.dword	_ZN41_INTERNAL_65d7c2f1_4_k_cu_a8ee6567_1841734cuda3std6ranges3__45__cpo4prevE
	.align		8
        /*00c0*/ 	.dword	_ZN41_INTERNAL_65d7c2f1_4_k_cu_a8ee6567_1841734cuda3std6ranges3__45__cpo4dataE
	.align		8
        /*00c8*/ 	.dword	_ZN41_INTERNAL_65d7c2f1_4_k_cu_a8ee6567_1841734cuda3std6ranges3__45__cpo5cdataE
	.align		8
        /*00d0*/ 	.dword	_ZN41_INTERNAL_65d7c2f1_4_k_cu_a8ee6567_1841734cuda3std6ranges3__45__cpo4sizeE
	.align		8
        /*00d8*/ 	.dword	_ZN41_INTERNAL_65d7c2f1_4_k_cu_a8ee6567_1841734cuda3std6ranges3__45__cpo5ssizeE
	.align		8
        /*00e0*/ 	.dword	_ZN41_INTERNAL_65d7c2f1_4_k_cu_a8ee6567_1841734cuda3std6ranges3__45__cpo8distanceE
	.align		8
        /*00e8*/ 	.dword	_ZN41_INTERNAL_65d7c2f1_4_k_cu_a8ee6567_1841736thrust24THRUST_300001_SM_1000_NS8cuda_cub3parE
	.align		8
        /*00f0*/ 	.dword	_ZN41_INTERNAL_65d7c2f1_4_k_cu_a8ee6567_1841736thrust24THRUST_300001_SM_1000_NS8cuda_cub10par_nosyncE
	.align		8
        /*00f8*/ 	.dword	_ZN41_INTERNAL_65d7c2f1_4_k_cu_a8ee6567_1841736thrust24THRUST_300001_SM_1000_NS6system6detail10sequential3seqE
	.align		8
        /*0100*/ 	.dword	_ZN41_INTERNAL_65d7c2f1_4_k_cu_a8ee6567_1841736thrust24THRUST_300001_SM_1000_NS12placeholders2_1E
	.align		8
        /*0108*/ 	.dword	_ZN41_INTERNAL_65d7c2f1_4_k_cu_a8ee6567_1841736thrust24THRUST_300001_SM_1000_NS12placeholders2_2E
	.align		8
        /*0110*/ 	.dword	_ZN41_INTERNAL_65d7c2f1_4_k_cu_a8ee6567_1841736thrust24THRUST_300001_SM_1000_NS12placeholders2_3E
	.align		8
        /*0118*/ 	.dword	_ZN41_INTERNAL_65d7c2f1_4_k_cu_a8ee6567_1841736thrust24THRUST_300001_SM_1000_NS12placeholders2_4E
	.align		8
        /*0120*/ 	.dword	_ZN41_INTERNAL_65d7c2f1_4_k_cu_a8ee6567_1841736thrust24THRUST_300001_SM_1000_NS12placeholders2_5E
	.align		8
        /*0128*/ 	.dword	_ZN41_INTERNAL_65d7c2f1_4_k_cu_a8ee6567_1841736thrust24THRUST_300001_SM_1000_NS12placeholders2_6E
	.align		8
        /*0130*/ 	.dword	_ZN41_INTERNAL_65d7c2f1_4_k_cu_a8ee6567_1841736thrust24THRUST_300001_SM_1000_NS12placeholders2_7E
	.align		8
        /*0138*/ 	.dword	_ZN41_INTERNAL_65d7c2f1_4_k_cu_a8ee6567_1841736thrust24THRUST_300001_SM_1000_NS12placeholders2_8E
	.align		8
        /*0140*/ 	.dword	_ZN41_INTERNAL_65d7c2f1_4_k_cu_a8ee6567_1841736thrust24THRUST_300001_SM_1000_NS12placeholders2_9E
	.align		8
        /*0148*/ 	.dword	_ZN41_INTERNAL_65d7c2f1_4_k_cu_a8ee6567_1841736thrust24THRUST_300001_SM_1000_NS12placeholders3_10E
	.align		8
        /*0150*/ 	.dword	_ZN41_INTERNAL_65d7c2f1_4_k_cu_a8ee6567_1841736thrust24THRUST_300001_SM_1000_NS3seqE


//--------------------- .text._ZN3cub18CUB_300001_SM_10006detail11EmptyKernelIvEEvv --------------------------
	.section	.text._ZN3cub18CUB_300001_SM_10006detail11EmptyKernelIvEEvv,"ax",@progbits
	.align	128
        .global         _ZN3cub18CUB_300001_SM_10006detail11EmptyKernelIvEEvv
        .type           _ZN3cub18CUB_300001_SM_10006detail11EmptyKernelIvEEvv,@function
        .size           _ZN3cub18CUB_300001_SM_10006detail11EmptyKernelIvEEvv,(.L_x_1 - _ZN3cub18CUB_300001_SM_10006detail11EmptyKernelIvEEvv)
        .other          _ZN3cub18CUB_300001_SM_10006detail11EmptyKernelIvEEvv,@"STO_CUDA_ENTRY STV_DEFAULT"
_ZN3cub18CUB_300001_SM_10006detail11EmptyKernelIvEEvv:
.text._ZN3cub18CUB_300001_SM_10006detail11EmptyKernelIvEEvv:
[----:B------:R-:W-:Y:S01]  /*0000*/  LDC R1, c[0x0][0x37c] ;  /* 0x0000df00ff017b82 */ /* 0x000fe20000000800 */
[----:B------:R-:W-:Y:S05]  /*0010*/  EXIT ;  /* 0x000000000000794d */ /* 0x000fea0003800000 */
.L_x_0:
[----:B------:R-:W-:-:S00]  /*0020*/  BRA `(.L_x_0) ;  /* 0xfffffffc00fc7947 */ /* 0x000fc0000383ffff */
[----:B------:R-:W-:-:S00]  /*0030*/  NOP ;  /* 0x0000000000007918 */ /* 0x000fc00000000000 */
        /* <DEDUP_REMOVED lines=12> */
.L_x_1:


//--------------------- .nv.shared.reserved.0     --------------------------
	.section	.nv.shared.reserved.0,"aw",@nobits
	.weak		__nv_reservedSMEM_offset_0_alias
	.size		__nv_reservedSMEM_offset_0_alias, 0, 64
	.other		__nv_reservedSMEM_offset_0_alias,@"STO_CUDA_RESERVED_SHARED STV_DEFAULT"
__nv_reservedSMEM_offset_0_alias:
	.zero		0
	.zero		64


//--------------------- .nv.global                --------------------------
	.section	.nv.global,"aw",@nobits
.nv.global:
	.type		_ZN41_INTERNAL_65d7c2f1_4_k_cu_a8ee6567_1841736thrust24THRUST_300001_SM_1000_NS3seqE,@object
	.size		_ZN41_INTERNAL_65d7c2f1_4_k_cu_a8ee6567_1841736thrust24THRUST_300001_SM_1000_NS3seqE,(_ZN41_INTERNAL_65d7c2f1_4_k_cu_a8ee6567_1841734cuda3std3__48in_placeE - _ZN41_INTERNAL_65d7c2f1_4_k_cu_a8ee6567_1841736thrust24THRUST_300001_SM_1000_NS3seqE)
_ZN41_INTERNAL_65d7c2f1_4_k_cu_a8ee6567_1841736thrust24THRUST_300001_SM_1000_NS3seqE:
	.zero		1
	.type		_ZN41_INTERNAL_65d7c2f1_4_k_cu_a8ee6567_1841734cuda3std3__48in_placeE,@object
	.size		_ZN41_INTERNAL_65d7c2f1_4_k_cu_a8ee6567_1841734cuda3std3__48in_placeE,(_ZN41_INTERNAL_65d7c2f1_4_k_cu_a8ee6567_1841734cuda3std6ranges3__45__cpo4sizeE - _ZN41_INTERNAL_65d7c2f1_4_k_cu_a8ee6567_1841734cuda3std3__48in_placeE)
_ZN41_INTERNAL_65d7c2f1_4_k_cu_a8ee6567_1841734cuda3std3__48in_placeE:
	.zero		1
	.type		_ZN41_INTERNAL_65d7c2f1_4_k_cu_a8ee6567_1841734cuda3std6ranges3__45__cpo4sizeE,@object
	.size		_ZN41_INTERNAL_65d7c2f1_4_k_cu_a8ee6567_1841734cuda3std6ranges3__45__cpo4sizeE,(_ZN41_INTERNAL_65d7c2f1_4_k_cu_a8ee6567_1841736thrust24THRUST_300001_SM_1000_NS12placeholders2_3E - _ZN41_INTERNAL_65d7c2f1_4_k_cu_a8ee6567_1841734cuda3std6ranges3__45__cpo4sizeE)
_ZN41_INTERNAL_65d7c2f1_4_k_cu_a8ee6567_1841734cuda3std6ranges3__45__cpo4sizeE:
	.zero		1
	.type		_ZN41_INTERNAL_65d7c2f1_4_k_cu_a8ee6567_1841736thrust24THRUST_300001_SM_1000_NS12placeholders2_3E,@object
	.size		_ZN41_INTERNAL_65d7c2f1_4_k_cu_a8ee6567_1841736thrust24THRUST_300001_SM_1000_NS12placeholders2_3E,(_ZN41_INTERNAL_65d7c2f1_4_k_cu_a8ee6567_1841734cuda3std3__45__cpo6cbeginE - _ZN41_INTERNAL_65d7c2f1_4_k_cu_a8ee6567_1841736thrust24THRUST_300001_SM_1000_NS12placeholders2_3E)
_ZN41_INTERNAL_65d7c2f1_4_k_cu_a8ee6567_1841736thrust24THRUST_300001_SM_1000_NS12placeholders2_3E:
	.zero		1
	.type		_ZN41_INTERNAL_65d7c2f1_4_k_cu_a8ee6567_1841734cuda3std3__45__cpo6cbeginE,@object
	.size		_ZN41_INTERNAL_65d7c2f1_4_k_cu_a8ee6567_1841734cuda3std3__45__cpo6cbeginE,(_ZN41_INTERNAL_65d7c2f1_4_k_cu_a8ee6567_1841734cuda3std6ranges3__45__cpo6cbeginE - _ZN41_INTERNAL_65d7c2f1_4_k_cu_a8ee6567_1841734cuda3std3__45__cpo6cbeginE)
_ZN41_INTERNAL_65d7c2f1_4_k_cu_a8ee6567_1841734cuda3std3__45__cpo6cbeginE:
	.zero		1
	.type		_ZN41_INTERNAL_65d7c2f1_4_k_cu_a8ee6567_1841734cuda3std6ranges3__45__cpo6cbeginE,@object
	.size		_ZN41_INTERNAL_65d7c2f1_4_k_cu_a8ee6567_1841734cuda3std6ranges3__45__cpo6cbeginE,(_ZN41_INTERNAL_65d7c2f1_4_k_cu_a8ee6567_1841736thrust24THRUST_300001_SM_1000_NS12placeholders2_7E - _ZN41_INTERNAL_65d7c2f1_4_k_cu_a8ee6567_1841734cuda3std6ranges3__45__cpo6cbeginE)
_ZN41_INTERNAL_65d7c2f1_4_k_cu_a8ee6567_1841734cuda3std6ranges3__45__cpo6cbeginE:
	.zero		1
	.type		_ZN41_INTERNAL_65d7c2f1_4_k_cu_a8ee6567_1841736thrust24THRUST_300001_SM_1000_NS12placeholders2_7E,@object
	.size		_ZN41_INTERNAL_65d7c2f1_4_k_cu_a8ee6567_1841736thrust24THRUST_300001_SM_1000_NS12placeholders2_7E,(_ZN41_INTERNAL_65d7c2f1_4_k_cu_a8ee6567_1841734cuda3std3__45__cpo7crbeginE - _ZN41_INTERNAL_65d7c2f1_4_k_cu_a8ee6567_1841736thrust24THRUST_300001_SM_1000_NS12placeholders2_7E)
_ZN41_INTERNAL_65d7c2f1_4_k_cu_a8ee6567_1841736thrust24THRUST_300001_SM_1000_NS12placeholders2_7E:
	.zero		1
	.type		_ZN41_INTERNAL_65d7c2f1_4_k_cu_a8ee6567_1841734cuda3std3__45__cpo7crbeginE,@object
	.size		_ZN41_INTERNAL_65d7c2f1_4_k_cu_a8ee6567_1841734cuda3std3__45__cpo7crbeginE,(_ZN41_INTERNAL_65d7c2f1_4_k_cu_a8ee6567_1841734cuda3std6ranges3__45__cpo4nextE - _ZN41_INTERNAL_65d7c2f1_4_k_cu_a8ee6567_1841734cuda3std3__45__cpo7crbeginE)
_ZN41_INTERNAL_65d7c2f1_4_k_cu_a8ee6567_1841734cuda3std3__45__cpo7crbeginE:
	.zero		1
	.type		_ZN41_INTERNAL_65d7c2f1_4_k_cu_a8ee6567_1841734cuda3std6ranges3__45__cpo4nextE,@object
	.size		_ZN41_INTERNAL_65d7c2f1_4_k_cu_a8ee6567_1841734cuda3std6ranges3__45__cpo4nextE,(_ZN41_INTERNAL_65d7c2f1_4_k_cu_a8ee6567_1841734cuda3std6ranges3__45__cpo4swapE - _ZN41_INTERNAL_65d7c2f1_4_k_cu_a8ee6567_1841734cuda3std6ranges3__45__cpo4nextE)
_ZN41_INTERNAL_65d7c2f1_4_k_cu_a8ee6567_1841734cuda3std6ranges3__45__cpo4nextE:
	.zero		1
	.type		_ZN41_INTERNAL_65d7c2f1_4_k_cu_a8ee6567_1841734cuda3std6ranges3__45__cpo4swapE,@object
	.size		_ZN41_INTERNAL_65d7c2f1_4_k_cu_a8ee6567_1841734cuda3std6ranges3__45__cpo4swapE,(_ZN41_INTERNAL_65d7c2f1_4_k_cu_a8ee6567_1841736thrust24THRUST_300001_SM_1000_NS8cuda_cub10par_nosyncE - _ZN41_INTERNAL_65d7c2f1_4_k_cu_a8ee6567_1841734cuda3std6ranges3__45__cpo4swapE)
_ZN41_INTERNAL_65d7c2f1_4_k_cu_a8ee6567_1841734cuda3std6ranges3__45__cpo4swapE:
	.zero		1
	.type		_ZN41_INTERNAL_65d7c2f1_4_k_cu_a8ee6567_1841736thrust24THRUST_300001_SM_1000_NS8cuda_cub10par_nosyncE,@object
	.size		_ZN41_INTERNAL_65d7c2f1_4_k_cu_a8ee6567_1841736thrust24THRUST_300001_SM_1000_NS8cuda_cub10par_nosyncE,(_ZN41_INTERNAL_65d7c2f1_4_k_cu_a8ee6567_1841736thrust24THRUST_300001_SM_1000_NS12placeholders2_9E - _ZN41_INTERNAL_65d7c2f1_4_k_cu_a8ee6567_1841736thrust24THRUST_300001_SM_1000_NS8cuda_cub10par_nosyncE)
_ZN41_INTERNAL_65d7c2f1_4_k_cu_a8ee6567_1841736thrust24THRUST_300001_SM_1000_NS8cuda_cub10par_nosyncE:
	.zero		1
	.type		_ZN41_INTERNAL_65d7c2f1_4_k_cu_a8ee6567_1841736thrust24THRUST_300001_SM_1000_NS12placeholders2_9E,@object
	.size		_ZN41_INTERNAL_65d7c2f1_4_k_cu_a8ee6567_1841736thrust24THRUST_300001_SM_1000_NS12placeholders2_9E,(_ZN41_INTERNAL_65d7c2f1_4_k_cu_a8ee6567_1841734cuda3std3__443_GLOBAL__N__65d7c2f1_4_k_cu_a8ee6567_1841736ignoreE - _ZN41_INTERNAL_65d7c2f1_4_k_cu_a8ee6567_1841736thrust24THRUST_300001_SM_1000_NS12placeholders2_9E)
_ZN41_INTERNAL_65d7c2f1_4_k_cu_a8ee6567_1841736thrust24THRUST_300001_SM_1000_NS12placeholders2_9E:
	.zero		1
	.type		_ZN41_INTERNAL_65d7c2f1_4_k_cu_a8ee6567_1841734cuda3std3__443_GLOBAL__N__65d7c2f1_4_k_cu_a8ee6567_1841736ignoreE,@object
	.size		_ZN41_INTERNAL_65d7c2f1_4_k_cu_a8ee6567_1841734cuda3std3__443_GLOBAL__N__65d7c2f1_4_k_cu_a8ee6567_1841736ignoreE,(_ZN41_INTERNAL_65d7c2f1_4_k_cu_a8ee6567_1841734cuda3std6ranges3__45__cpo4dataE - _ZN41_INTERNAL_65d7c2f1_4_k_cu_a8ee6567_1841734cuda3std3__443_GLOBAL__N__65d7c2f1_4_k_cu_a8ee6567_1841736ignoreE)
_ZN41_INTERNAL_65d7c2f1_4_k_cu_a8ee6567_1841734cuda3std3__443_GLOBAL__N__65d7c2f1_4_k_cu_a8ee6567_1841736ignoreE:
	.zero		1
	.type		_ZN41_INTERNAL_65d7c2f1_4_k_cu_a8ee6567_1841734cuda3std6ranges3__45__cpo4dataE,@object
	.size		_ZN41_INTERNAL_65d7c2f1_4_k_cu_a8ee6567_1841734cuda3std6ranges3__45__cpo4dataE,(_ZN41_INTERNAL_65d7c2f1_4_k_cu_a8ee6567_1841736thrust24THRUST_300001_SM_1000_NS12placeholders2_1E - _ZN41_INTERNAL_65d7c2f1_4_k_cu_a8ee6567_1841734cuda3std6ranges3__45__cpo4dataE)
_ZN41_INTERNAL_65d7c2f1_4_k_cu_a8ee6567_1841734cuda3std6ranges3__45__cpo4dataE:
	.zero		1
	.type		_ZN41_INTERNAL_65d7c2f1_4_k_cu_a8ee6567_1841736thrust24THRUST_300001_SM_1000_NS12placeholders2_1E,@object
	.size		_ZN41_INTERNAL_65d7c2f1_4_k_cu_a8ee6567_1841736thrust24THRUST_300001_SM_1000_NS12placeholders2_1E,(_ZN41_INTERNAL_65d7c2f1_4_k_cu_a8ee6567_1841734cuda3std3__45__cpo5beginE - _ZN41_INTERNAL_65d7c2f1_4_k_cu_a8ee6567_1841736thrust24THRUST_300001_SM_1000_NS12placeholders2_1E)
_ZN41_INTERNAL_65d7c2f1_4_k_cu_a8ee6567_1841736thrust24THRUST_300001_SM_1000_NS12placeholders2_1E:
	.zero		1
	.type		_ZN41_INTERNAL_65d7c2f1_4_k_cu_a8ee6567_1841734cuda3std3__45__cpo5beginE,@object
	.size		_ZN41_INTERNAL_65d7c2f1_4_k_cu_a8ee6567_1841734cuda3std3__45__cpo5beginE,(_ZN41_INTERNAL_65d7c2f1_4_k_cu_a8ee6567_1841734cuda3std6ranges3__45__cpo5beginE - _ZN41_INTERNAL_65d7c2f1_4_k_cu_a8ee6567_1841734cuda3std3__45__cpo5beginE)
_ZN41_INTERNAL_65d7c2f1_4_k_cu_a8ee6567_1841734cuda3std3__45__cpo5beginE:
	.zero		1
	.type		_ZN41_INTERNAL_65d7c2f1_4_k_cu_a8ee6567_1841734cuda3std6ranges3__45__cpo5beginE,@object
	.size		_ZN41_INTERNAL_65d7c2f1_4_k_cu_a8ee6567_1841734cuda3std6ranges3__45__cpo5beginE,(_ZN41_INTERNAL_65d7c2f1_4_k_cu_a8ee6567_1841736thrust24THRUST_300001_SM_1000_NS12placeholders2_5E - _ZN41_INTERNAL_65d7c2f1_4_k_cu_a8ee6567_1841734cuda3std6ranges3__45__cpo5beginE)
_ZN41_INTERNAL_65d7c2f1_4_k_cu_a8ee6567_1841734cuda3std6ranges3__45__cpo5beginE:
	.zero		1
	.type		_ZN41_INTERNAL_65d7c2f1_4_k_cu_a8ee6567_1841736thrust24THRUST_300001_SM_1000_NS12placeholders2_5E,@object
	.size		_ZN41_INTERNAL_65d7c2f1_4_k_cu_a8ee6567_1841736thrust24THRUST_300001_SM_1000_NS12placeholders2_5E,(_ZN41_INTERNAL_65d7c2f1_4_k_cu_a8ee6567_1841734cuda3std3__45__cpo6rbeginE - _ZN41_INTERNAL_65d7c2f1_4_k_cu_a8ee6567_1841736thrust24THRUST_300001_SM_1000_NS12placeholders2_5E)
_ZN41_INTERNAL_65d7c2f1_4_k_cu_a8ee6567_1841736thrust24THRUST_300001_SM_1000_NS12placeholders2_5E:
	.zero		1
	.type		_ZN41_INTERNAL_65d7c2f1_4_k_cu_a8ee6567_1841734cuda3std3__45__cpo6rbeginE,@object
	.size		_ZN41_INTERNAL_65d7c2f1_4_k_cu_a8ee6567_1841734cuda3std3__45__cpo6rbeginE,(_ZN41_INTERNAL_65d7c2f1_4_k_cu_a8ee6567_1841734cuda3std6ranges3__45__cpo7advanceE - _ZN41_INTERNAL_65d7c2f1_4_k_cu_a8ee6567_1841734cuda3std3__45__cpo6rbeginE)
_ZN41_INTERNAL_65d7c2f1_4_k_cu_a8ee6567_1841734cuda3std3__45__cpo6rbeginE:
	.zero		1
	.type		_ZN41_INTERNAL_65d7c2f1_4_k_cu_a8ee6567_1841734cuda3std6ranges3__45__cpo7advanceE,@object
	.size		_ZN41_INTERNAL_65d7c2f1_4_k_cu_a8ee6567_1841734cuda3std6ranges3__45__cpo7advanceE,(_ZN41_INTERNAL_65d7c2f1_4_k_cu_a8ee6567_1841734cuda3std3__47nulloptE - _ZN41_INTERNAL_65d7c2f1_4_k_cu_a8ee6567_1841734cuda3std6ranges3__45__cpo7advanceE)
_ZN41_INTERNAL_65d7c2f1_4_k_cu_a8ee6567_1841734cuda3std6ranges3__45__cpo7advanceE:
	.zero		1
	.type		_ZN41_INTERNAL_65d7c2f1_4_k_cu_a8ee6567_1841734cuda3std3__47nulloptE,@object
	.size		_ZN41_INTERNAL_65d7c2f1_4_k_cu_a8ee6567_1841734cuda3std3__47nulloptE,(_ZN41_INTERNAL_65d7c2f1_4_k_cu_a8ee6567_1841734cuda3std6ranges3__45__cpo8distanceE - _ZN41_INTERNAL_65d7c2f1_4_k_cu_a8ee6567_1841734cuda3std3__47nulloptE)
_ZN41_INTERNAL_65d7c2f1_4_k_cu_a8ee6567_1841734cuda3std3__47nulloptE:
	.zero		1
	.type		_ZN41_INTERNAL_65d7c2f1_4_k_cu_a8ee6567_1841734cuda3std6ranges3__45__cpo8distanceE,@object
	.size		_ZN41_INTERNAL_65d7c2f1_4_k_cu_a8ee6567_1841734cuda3std6ranges3__45__cpo8distanceE,(_ZN41_INTERNAL_65d7c2f1_4_k_cu_a8ee6567_1841736thrust24THRUST_300001_SM_1000_NS12placeholders3_10E - _ZN41_INTERNAL_65d7c2f1_4_k_cu_a8ee6567_1841734cuda3std6ranges3__45__cpo8distanceE)
_ZN41_INTERNAL_65d7c2f1_4_k_cu_a8ee6567_1841734cuda3std6ranges3__45__cpo8distanceE:
	.zero		1
	.type		_ZN41_INTERNAL_65d7c2f1_4_k_cu_a8ee6567_1841736thrust24THRUST_300001_SM_1000_NS12placeholders3_10E,@object
	.size		_ZN41_INTERNAL_65d7c2f1_4_k_cu_a8ee6567_1841736thrust24THRUST_300001_SM_1000_NS12placeholders3_10E,(_ZN41_INTERNAL_65d7c2f1_4_k_cu_a8ee6567_1841734cuda3std3__419piecewise_constructE - _ZN41_INTERNAL_65d7c2f1_4_k_cu_a8ee6567_1841736thrust24THRUST_300001_SM_1000_NS12placeholders3_10E)
_ZN41_INTERNAL_65d7c2f1_4_k_cu_a8ee6567_1841736thrust24THRUST_300001_SM_1000_NS12placeholders3_10E:
	.zero		1
	.type		_ZN41_INTERNAL_65d7c2f1_4_k_cu_a8ee6567_1841734cuda3std3__419piecewise_constructE,@object
	.size		_ZN41_INTERNAL_65d7c2f1_4_k_cu_a8ee6567_1841734cuda3std3__419piecewise_constructE,(_ZN41_INTERNAL_65d7c2f1_4_k_cu_a8ee6567_1841734cuda3std6ranges3__45__cpo5cdataE - _ZN41_INTERNAL_65d7c2f1_4_k_cu_a8ee6567_1841734cuda3std3__419piecewise_constructE)
_ZN41_INTERNAL_65d7c2f1_4_k_cu_a8ee6567_1841734cuda3std3__419piecewise_constructE:
	.zero		1
	.type		_ZN41_INTERNAL_65d7c2f1_4_k_cu_a8ee6567_1841734cuda3std6ranges3__45__cpo5cdataE,@object
	.size		_ZN41_INTERNAL_65d7c2f1_4_k_cu_a8ee6567_1841734cuda3std6ranges3__45__cpo5cdataE,(_ZN41_INTERNAL_65d7c2f1_4_k_cu_a8ee6567_1841736thrust24THRUST_300001_SM_1000_NS12placeholders2_2E - _ZN41_INTERNAL_65d7c2f1_4_k_cu_a8ee6567_1841734cuda3std6ranges3__45__cpo5cdataE)
_ZN41_INTERNAL_65d7c2f1_4_k_cu_a8ee6567_1841734cuda3std6ranges3__45__cpo5cdataE:
	.zero		1
	.type		_ZN41_INTERNAL_65d7c2f1_4_k_cu_a8ee6567_1841736thrust24THRUST_300001_SM_1000_NS12placeholders2_2E,@object
	.size		_ZN41_INTERNAL_65d7c2f1_4_k_cu_a8ee6567_1841736thrust24THRUST_300001_SM_1000_NS12placeholders2_2E,(_ZN41_INTERNAL_65d7c2f1_4_k_cu_a8ee6567_1841734cuda3std3__45__cpo3endE - _ZN41_INTERNAL_65d7c2f1_4_k_cu_a8ee6567_1841736thrust24THRUST_300001_SM_1000_NS12placeholders2_2E)
_ZN41_INTERNAL_65d7c2f1_4_k_cu_a8ee6567_1841736thrust24THRUST_300001_SM_1000_NS12placeholders2_2E:
	.zero		1
	.type		_ZN41_INTERNAL_65d7c2f1_4_k_cu_a8ee6567_1841734cuda3std3__45__cpo3endE,@object
	.size		_ZN41_INTERNAL_65d7c2f1_4_k_cu_a8ee6567_1841734cuda3std3__45__cpo3endE,(_ZN41_INTERNAL_65d7c2f1_4_k_cu_a8ee6567_1841734cuda3std6ranges3__45__cpo3endE - _ZN41_INTERNAL_65d7c2f1_4_k_cu_a8ee6567_1841734cuda3std3__45__cpo3endE)
_ZN41_INTERNAL_65d7c2f1_4_k_cu_a8ee6567_1841734cuda3std3__45__cpo3endE:
	.zero		1
	.type		_ZN41_INTERNAL_65d7c2f1_4_k_cu_a8ee6567_1841734cuda3std6ranges3__45__cpo3endE,@object
	.size		_ZN41_INTERNAL_65d7c2f1_4_k_cu_a8ee6567_1841734cuda3std6ranges3__45__cpo3endE,(_ZN41_INTERNAL_65d7c2f1_4_k_cu_a8ee6567_1841736thrust24THRUST_300001_SM_1000_NS12placeholders2_6E - _ZN41_INTERNAL_65d7c2f1_4_k_cu_a8ee6567_1841734cuda3std6ranges3__45__cpo3endE)
_ZN41_INTERNAL_65d7c2f1_4_k_cu_a8ee6567_1841734cuda3std6ranges3__45__cpo3endE:
	.zero		1
	.type		_ZN41_INTERNAL_65d7c2f1_4_k_cu_a8ee6567_1841736thrust24THRUST_300001_SM_1000_NS12placeholders2_6E,@object
	.size		_ZN41_INTERNAL_65d7c2f1_4_k_cu_a8ee6567_1841736thrust24THRUST_300001_SM_1000_NS12placeholders2_6E,(_ZN41_INTERNAL_65d7c2f1_4_k_cu_a8ee6567_1841734cuda3std3__45__cpo4rendE - _ZN41_INTERNAL_65d7c2f1_4_k_cu_a8ee6567_1841736thrust24THRUST_300001_SM_1000_NS12placeholders2_6E)
_ZN41_INTERNAL_65d7c2f1_4_k_cu_a8ee6567_1841736thrust24THRUST_300001_SM_1000_NS12placeholders2_6E:
	.zero		1
	.type		_ZN41_INTERNAL_65d7c2f1_4_k_cu_a8ee6567_1841734cuda3std3__45__cpo4rendE,@object
	.size		_ZN41_INTERNAL_65d7c2f1_4_k_cu_a8ee6567_1841734cuda3std3__45__cpo4rendE,(_ZN41_INTERNAL_65d7c2f1_4_k_cu_a8ee6567_1841734cuda3std6ranges3__45__cpo9iter_swapE - _ZN41_INTERNAL_65d7c2f1_4_k_cu_a8ee6567_1841734cuda3std3__45__cpo4rendE)
_ZN41_INTERNAL_65d7c2f1_4_k_cu_a8ee6567_1841734cuda3std3__45__cpo4rendE:
	.zero		1
	.type		_ZN41_INTERNAL_65d7c2f1_4_k_cu_a8ee6567_1841734cuda3std6ranges3__45__cpo9iter_swapE,@object
	.size		_ZN41_INTERNAL_65d7c2f1_4_k_cu_a8ee6567_1841734cuda3std6ranges3__45__cpo9iter_swapE,(_ZN41_INTERNAL_65d7c2f1_4_k_cu_a8ee6567_1841734cuda3std3__48unexpectE - _ZN41_INTERNAL_65d7c2f1_4_k_cu_a8ee6567_1841734cuda3std6ranges3__45__cpo9iter_swapE)
_ZN41_INTERNAL_65d7c2f1_4_k_cu_a8ee6567_1841734cuda3std6ranges3__45__cpo9iter_swapE:
	.zero		1
	.type		_ZN41_INTERNAL_65d7c2f1_4_k_cu_a8ee6567_1841734cuda3std3__48unexpectE,@object
	.size		_ZN41_INTERNAL_65d7c2f1_4_k_cu_a8ee6567_1841734cuda3std3__48unexpectE,(_ZN41_INTERNAL_65d7c2f1_4_k_cu_a8ee6567_1841736thrust24THRUST_300001_SM_1000_NS8cuda_cub3parE - _ZN41_INTERNAL_65d7c2f1_4_k_cu_a8ee6567_1841734cuda3std3__48unexpectE)
_ZN41_INTERNAL_65d7c2f1_4_k_cu_a8ee6567_1841734cuda3std3__48unexpectE:
	.zero		1
	.type		_ZN41_INTERNAL_65d7c2f1_4_k_cu_a8ee6567_1841736thrust24THRUST_300001_SM_1000_NS8cuda_cub3parE,@object
	.size		_ZN41_INTERNAL_65d7c2f1_4_k_cu_a8ee6567_1841736thrust24THRUST_300001_SM_1000_NS8cuda_cub3parE,(_ZN41_INTERNAL_65d7c2f1_4_k_cu_a8ee6567_1841736thrust24THRUST_300001_SM_1000_NS12placeholders2_4E - _ZN41_INTERNAL_65d7c2f1_4_k_cu_a8ee6567_1841736thrust24THRUST_300001_SM_1000_NS8cuda_cub3parE)
_ZN41_INTERNAL_65d7c2f1_4_k_cu_a8ee6567_1841736thrust24THRUST_300001_SM_1000_NS8cuda_cub3parE:
	.zero		1
	.type		_ZN41_INTERNAL_65d7c2f1_4_k_cu_a8ee6567_1841736thrust24THRUST_300001_SM_1000_NS12placeholders2_4E,@object
	.size		_ZN41_INTERNAL_65d7c2f1_4_k_cu_a8ee6567_1841736thrust24THRUST_300001_SM_1000_NS12placeholders2_4E,(_ZN41_INTERNAL_65d7c2f1_4_k_cu_a8ee6567_1841734cuda3std3__45__cpo4cendE - _ZN41_INTERNAL_65d7c2f1_4_k_cu_a8ee6567_1841736thrust24THRUST_300001_SM_1000_NS12placeholders2_4E)
_ZN41_INTERNAL_65d7c2f1_4_k_cu_a8ee6567_1841736thrust24THRUST_300001_SM_1000_NS12placeholders2_4E:
	.zero		1
	.type		_ZN41_INTERNAL_65d7c2f1_4_k_cu_a8ee6567_1841734cuda3std3__45__cpo4cendE,@object
	.size		_ZN41_INTERNAL_65d7c2f1_4_k_cu_a8ee6567_1841734cuda3std3__45__cpo4cendE,(_ZN41_INTERNAL_65d7c2f1_4_k_cu_a8ee6567_1841734cuda3std6ranges3__45__cpo4cendE - _ZN41_INTERNAL_65d7c2f1_4_k_cu_a8ee6567_1841734cuda3std3__45__cpo4cendE)
_ZN41_INTERNAL_65d7c2f1_4_k_cu_a8ee6567_1841734cuda3std3__45__cpo4cendE:
	.zero		1
	.type		_ZN41_INTERNAL_65d7c2f1_4_k_cu_a8ee6567_1841734cuda3std6ranges3__45__cpo4cendE,@object
	.size		_ZN41_INTERNAL_65d7c2f1_4_k_cu_a8ee6567_1841734cuda3std6ranges3__45__cpo4cendE,(_ZN41_INTERNAL_65d7c2f1_4_k_cu_a8ee6567_1841734cuda3std3__420unreachable_sentinelE - _ZN41_INTERNAL_65d7c2f1_4_k_cu_a8ee6567_1841734cuda3std6ranges3__45__cpo4cendE)
_ZN41_INTERNAL_65d7c2f1_4_k_cu_a8ee6567_1841734cuda3std6ranges3__45__cpo4cendE:
	.zero		1
	.type		_ZN41_INTERNAL_65d7c2f1_4_k_cu_a8ee6567_1841734cuda3std3__420unreachable_sentinelE,@object
	.size		_ZN41_INTERNAL_65d7c2f1_4_k_cu_a8ee6567_1841734cuda3std3__420unreachable_sentinelE,(_ZN41_INTERNAL_65d7c2f1_4_k_cu_a8ee6567_1841734cuda3std6ranges3__45__cpo5ssizeE - _ZN41_INTERNAL_65d7c2f1_4_k_cu_a8ee6567_1841734cuda3std3__420unreachable_sentinelE)
_ZN41_INTERNAL_65d7c2f1_4_k_cu_a8ee6567_1841734cuda3std3__420unreachable_sentinelE:
	.zero		1
	.type		_ZN41_INTERNAL_65d7c2f1_4_k_cu_a8ee6567_1841734cuda3std6ranges3__45__cpo5ssizeE,@object
	.size		_ZN41_INTERNAL_65d7c2f1_4_k_cu_a8ee6567_1841734cuda3std6ranges3__45__cpo5ssizeE,(_ZN41_INTERNAL_65d7c2f1_4_k_cu_a8ee6567_1841736thrust24THRUST_300001_SM_1000_NS12placeholders2_8E - _ZN41_INTERNAL_65d7c2f1_4_k_cu_a8ee6567_1841734cuda3std6ranges3__45__cpo5ssizeE)
_ZN41_INTERNAL_65d7c2f1_4_k_cu_a8ee6567_1841734cuda3std6ranges3__45__cpo5ssizeE:
	.zero		1
	.type		_ZN41_INTERNAL_65d7c2f1_4_k_cu_a8ee6567_1841736thrust24THRUST_300001_SM_1000_NS12placeholders2_8E,@object
	.size		_ZN41_INTERNAL_65d7c2f1_4_k_cu_a8ee6567_1841736thrust24THRUST_300001_SM_1000_NS12placeholders2_8E,(_ZN41_INTERNAL_65d7c2f1_4_k_cu_a8ee6567_1841734cuda3std3__45__cpo5crendE - _ZN41_INTERNAL_65d7c2f1_4_k_cu_a8ee6567_1841736thrust24THRUST_300001_SM_1000_NS12placeholders2_8E)
_ZN41_INTERNAL_65d7c2f1_4_k_cu_a8ee6567_1841736thrust24THRUST_300001_SM_1000_NS12placeholders2_8E:
	.zero		1
	.type		_ZN41_INTERNAL_65d7c2f1_4_k_cu_a8ee6567_1841734cuda3std3__45__cpo5crendE,@object
	.size		_ZN41_INTERNAL_65d7c2f1_4_k_cu_a8ee6567_1841734cuda3std3__45__cpo5crendE,(_ZN41_INTERNAL_65d7c2f1_4_k_cu_a8ee6567_1841734cuda3std6ranges3__45__cpo4prevE - _ZN41_INTERNAL_65d7c2f1_4_k_cu_a8ee6567_1841734cuda3std3__45__cpo5crendE)
_ZN41_INTERNAL_65d7c2f1_4_k_cu_a8ee6567_1841734cuda3std3__45__cpo5crendE:
	.zero		1
	.type		_ZN41_INTERNAL_65d7c2f1_4_k_cu_a8ee6567_1841734cuda3std6ranges3__45__cpo4prevE,@object
	.size		_ZN41_INTERNAL_65d7c2f1_4_k_cu_a8ee6567_1841734cuda3std6ranges3__45__cpo4prevE,(_ZN41_INTERNAL_65d7c2f1_4_k_cu_a8ee6567_1841734cuda3std6ranges3__45__cpo9iter_moveE - _ZN41_INTERNAL_65d7c2f1_4_k_cu_a8ee6567_1841734cuda3std6ranges3__45__cpo4prevE)
_ZN41_INTERNAL_65d7c2f1_4_k_cu_a8ee6567_1841734cuda3std6ranges3__45__cpo4prevE:
	.zero		1
	.type		_ZN41_INTERNAL_65d7c2f1_4_k_cu_a8ee6567_1841734cuda3std6ranges3__45__cpo9iter_moveE,@object
	.size		_ZN41_INTERNAL_65d7c2f1_4_k_cu_a8ee6567_1841734cuda3std6ranges3__45__cpo9iter_moveE,(_ZN41_INTERNAL_65d7c2f1_4_k_cu_a8ee6567_1841736thrust24THRUST_300001_SM_1000_NS6system6detail10sequential3seqE - _ZN41_INTERNAL_65d7c2f1_4_k_cu_a8ee6567_1841734cuda3std6ranges3__45__cpo9iter_moveE)
_ZN41_INTERNAL_65d7c2f1_4_k_cu_a8ee6567_1841734cuda3std6ranges3__45__cpo9iter_moveE:
	.zero		1
	.type		_ZN41_INTERNAL_65d7c2f1_4_k_cu_a8ee6567_1841736thrust24THRUST_300001_SM_1000_NS6system6detail10sequential3seqE,@object
	.size		_ZN41_INTERNAL_65d7c2f1_4_k_cu_a8ee6567_1841736thrust24THRUST_300001_SM_1000_NS6system6detail10sequential3seqE,(.L_31 - _ZN41_INTERNAL_65d7c2f1_4_k_cu_a8ee6567_1841736thrust24THRUST_300001_SM_1000_NS6system6detail10sequential3seqE)
_ZN41_INTERNAL_65d7c2f1_4_k_cu_a8ee6567_1841736thrust24THRUST_300001_SM_1000_NS6system6detail10sequential3seqE:
	.zero		1
.L_31:


//--------------------- .nv.constant0._ZN3cub18CUB_300001_SM_10006detail11EmptyKernelIvEEvv --------------------------
	.section	.nv.constant0._ZN3cub18CUB_300001_SM_10006detail11EmptyKernelIvEEvv,"a",@progbits
	.sectionflags	@""
	.align	4
.nv.constant0._ZN3cub18CUB_300001_SM_10006detail11EmptyKernelIvEEvv:
	.zero		896


//--------------------- SYMBOLS --------------------------

	.type		.nv.reservedSmem.offset0,@object
	.size		.nv.reservedSmem.offset0,0x4
